	.headerflags	@"EF_CUDA_TEXMODE_UNIFIED EF_CUDA_64BIT_ADDRESS EF_CUDA_ACCELERATORS EF_CUDA_SM90 EF_CUDA_VIRTUAL_SM(EF_CUDA_SM90)"
	.elftype	@"ET_EXEC"


//--------------------- .nv.info                  --------------------------
	.section	.nv.info,"",@"SHT_CUDA_INFO"
	.align	4


	//----- nvinfo : EIATTR_REGCOUNT
	.align		4
        /*0000*/ 	.byte	0x04, 0x2f
        /*0002*/ 	.short	(.L_1 - .L_0)
	.align		4
.L_0:
        /*0004*/ 	.word	index@(triton_poi_fused_mul_sum_3)
        /*0008*/ 	.word	0x00000012


	//----- nvinfo : EIATTR_MIN_STACK_SIZE
	.align		4
.L_1:
        /*000c*/ 	.byte	0x04, 0x12
        /*000e*/ 	.short	(.L_3 - .L_2)
	.align		4
.L_2:
        /*0010*/ 	.word	index@(triton_poi_fused_mul_sum_3)
        /*0014*/ 	.word	0x00000000


	//----- nvinfo : EIATTR_FRAME_SIZE
	.align		4
.L_3:
        /*0018*/ 	.byte	0x04, 0x11
        /*001a*/ 	.short	(.L_5 - .L_4)
	.align		4
.L_4:
        /*001c*/ 	.word	index@(triton_poi_fused_mul_sum_3)
        /*0020*/ 	.word	0x00000000


	//----- nvinfo : EIATTR_MIN_STACK_SIZE
	.align		4
.L_5:
        /*0024*/ 	.byte	0x04, 0x12
        /*0026*/ 	.short	(.L_7 - .L_6)
	.align		4
.L_6:
        /*0028*/ 	.word	index@(triton_poi_fused_mul_sum_3)
        /*002c*/ 	.word	0x00000000
.L_7:


//--------------------- .nv.info.triton_poi_fused_mul_sum_3 --------------------------
	.section	.nv.info.triton_poi_fused_mul_sum_3,"",@"SHT_CUDA_INFO"
	.sectionflags	@""
	.align	4


	//----- nvinfo : EIATTR_CUDA_API_VERSION
	.align		4
        /*0000*/ 	.byte	0x04, 0x37
        /*0002*/ 	.short	(.L_9 - .L_8)
.L_8:
        /*0004*/ 	.word	0x0000007c


	//----- nvinfo : EIATTR_KPARAM_INFO
	.align		4
.L_9:
        /*0008*/ 	.byte	0x04, 0x17
        /*000a*/ 	.short	(.L_11 - .L_10)
.L_10:
        /*000c*/ 	.word	0x00000000
        /*0010*/ 	.short	0x0003
        /*0012*/ 	.short	0x0018
        /*0014*/ 	.byte	0x00, 0xf0, 0x11, 0x00


	//----- nvinfo : EIATTR_KPARAM_INFO
	.align		4
.L_11:
        /*0018*/ 	.byte	0x04, 0x17
        /*001a*/ 	.short	(.L_13 - .L_12)
.L_12:
        /*001c*/ 	.word	0x00000000
        /*0020*/ 	.short	0x0002
        /*0022*/ 	.short	0x0010
        /*0024*/ 	.byte	0x00, 0xf4, 0x21, 0x00


	//----- nvinfo : EIATTR_KPARAM_INFO
	.align		4
.L_13:
        /*0028*/ 	.byte	0x04, 0x17
        /*002a*/ 	.short	(.L_15 - .L_14)
.L_14:
        /*002c*/ 	.word	0x00000000
        /*0030*/ 	.short	0x0001
        /*0032*/ 	.short	0x0008
        /*0034*/ 	.byte	0x00, 0xf4, 0x21, 0x00


	//----- nvinfo : EIATTR_KPARAM_INFO
	.align		4
.L_15:
        /*0038*/ 	.byte	0x04, 0x17
        /*003a*/ 	.short	(.L_17 - .L_16)
.L_16:
        /*003c*/ 	.word	0x00000000
        /*0040*/ 	.short	0x0000
        /*0042*/ 	.short	0x0000
        /*0044*/ 	.byte	0x00, 0xf4, 0x21, 0x00


	//----- nvinfo : EIATTR_SPARSE_MMA_MASK
	.align		4
.L_17:
        /*0048*/ 	.byte	0x03, 0x50
        /*004a*/ 	.short	0x0000


	//----- nvinfo : EIATTR_MAXREG_COUNT
	.align		4
        /*004c*/ 	.byte	0x03, 0x1b
        /*004e*/ 	.short	0x00ff


	//----- nvinfo : EIATTR_EXIT_INSTR_OFFSETS
	.align		4
        /*0050*/ 	.byte	0x04, 0x1c
        /*0052*/ 	.short	(.L_19 - .L_18)


	//   ....[0]....
.L_18:
        /*0054*/ 	.word	0x000003e0


	//   ....[1]....
        /*0058*/ 	.word	0x00000400


	//----- nvinfo : EIATTR_REQNTID
	.align		4
.L_19:
        /*005c*/ 	.byte	0x04, 0x10
        /*005e*/ 	.short	(.L_21 - .L_20)
.L_20:
        /*0060*/ 	.word	0x00000020
        /*0064*/ 	.word	0x00000001
        /*0068*/ 	.word	0x00000001


	//----- nvinfo : EIATTR_CBANK_PARAM_SIZE
	.align		4
.L_21:
        /*006c*/ 	.byte	0x03, 0x19
        /*006e*/ 	.short	0x001c


	//----- nvinfo : EIATTR_PARAM_CBANK
	.align		4
        /*0070*/ 	.byte	0x04, 0x0a
        /*0072*/ 	.short	(.L_23 - .L_22)
	.align		4
.L_22:
        /*0074*/ 	.word	index@(.nv.constant0.triton_poi_fused_mul_sum_3)
        /*0078*/ 	.short	0x0210
        /*007a*/ 	.short	0x001c


	//----- nvinfo : EIATTR_SW_WAR
	.align		4
.L_23:
        /*007c*/ 	.byte	0x04, 0x36
        /*007e*/ 	.short	(.L_25 - .L_24)
.L_24:
        /*0080*/ 	.word	0x00000008
.L_25:


//--------------------- .nv.callgraph             --------------------------
	.section	.nv.callgraph,"",@"SHT_CUDA_CALLGRAPH"
	.align	4
	.sectionentsize	8
	.align		4
        /*0000*/ 	.word	0x00000000
	.align		4
        /*0004*/ 	.word	0xffffffff
	.align		4
        /*0008*/ 	.word	0x00000000
	.align		4
        /*000c*/ 	.word	0xfffffffe
	.align		4
        /*0010*/ 	.word	0x00000000
	.align		4
        /*0014*/ 	.word	0xfffffffd
	.align		4
        /*0018*/ 	.word	0x00000000
	.align		4
        /*001c*/ 	.word	0xfffffffc


//--------------------- .text.triton_poi_fused_mul_sum_3 --------------------------
	.section	.text.triton_poi_fused_mul_sum_3,"ax",@progbits
	.align	128
        .global         triton_poi_fused_mul_sum_3
        .type           triton_poi_fused_mul_sum_3,@function
        .size           triton_poi_fused_mul_sum_3,(.L_x_1 - triton_poi_fused_mul_sum_3)
        .other          triton_poi_fused_mul_sum_3,@"STO_CUDA_ENTRY STV_DEFAULT"
triton_poi_fused_mul_sum_3:
.text.triton_poi_fused_mul_sum_3:
[----:B------:R-:W0:Y:S02]  /*0000*/  LDC R1, c[0x0][0x28] ;  /* 0x00000a00ff017b82 */ /* 0x000e240000000800 */
[----:B------:R-:W1:Y:S01]  /*0010*/  S2R R14, SR_TID.X ;  /* 0x00000000000e7919 */ /* 0x000e620000002100 */
[----:B------:R-:W2:Y:S01]  /*0020*/  LDC.64 R4, c[0x0][0x210] ;  /* 0x00008400ff047b82 */ /* 0x000ea20000000a00 */
[----:B------:R-:W-:Y:S01]  /*0030*/  MOV R15, RZ ;  /* 0x000000ff000f7202 */ /* 0x000fe20000000f00 */
[----:B------:R-:W-:Y:S01]  /*0040*/  ULDC.64 UR4, c[0x0][0x208] ;  /* 0x0000820000047ab9 */ /* 0x000fe20000000a00 */
[----:B------:R-:W3:Y:S05]  /*0050*/  S2R R11, SR_CTAID.X ;  /* 0x00000000000b7919 */ /* 0x000eea0000002500 */
[----:B------:R-:W4:Y:S01]  /*0060*/  LDC.64 R6, c[0x0][0x218] ;  /* 0x00008600ff067b82 */ /* 0x000f220000000a00 */
[----:B-1----:R-:W-:-:S04]  /*0070*/  LOP3.LUT R0, R14, 0xf, RZ, 0xc0, !PT ;  /* 0x0000000f0e007812 */ /* 0x002fc800078ec0ff */
[----:B---3--:R-:W-:-:S04]  /*0080*/  LEA R11, R11, R0, 0x4 ;  /* 0x000000000b0b7211 */ /* 0x008fc800078e20ff */
[----:B------:R-:W-:Y:S02]  /*0090*/  SHF.R.S32.HI R0, RZ, 0x1f, R11 ;  /* 0x0000001fff007819 */ /* 0x000fe4000001140b */
[----:B------:R-:W-:Y:S02]  /*00a0*/  ISETP.GE.AND P0, PT, R11, 0x10, PT ;  /* 0x000000100b00780c */ /* 0x000fe40003f06270 */
[----:B------:R-:W-:-:S04]  /*00b0*/  LEA.HI R0, R0, R11, RZ, 0x2 ;  /* 0x0000000b00007211 */ /* 0x000fc800078f10ff */
[C---:B------:R-:W-:Y:S02]  /*00c0*/  SHF.L.U32 R2, R0.reuse, 0x1, RZ ;  /* 0x0000000100027819 */ /* 0x040fe400000006ff */
[----:B------:R-:W-:Y:S02]  /*00d0*/  LOP3.LUT R0, R0, 0xfffffffc, RZ, 0xc0, !PT ;  /* 0xfffffffc00007812 */ /* 0x000fe400078ec0ff */
[----:B------:R-:W-:-:S04]  /*00e0*/  LOP3.LUT R2, R2, 0xfffffff8, RZ, 0xc0, !PT ;  /* 0xfffffff802027812 */ /* 0x000fc800078ec0ff */
[----:B------:R-:W-:Y:S01]  /*00f0*/  IADD3 R13, R2, R11, -R0 ;  /* 0x0000000b020d7210 */ /* 0x000fe20007ffe800 */
[----:B------:R-:W-:-:S03]  /*0100*/  HFMA2.MMA R0, -RZ, RZ, 0, 0 ;  /* 0x00000000ff007435 */ /* 0x000fc600000001ff */
[----:B------:R-:W-:Y:S01]  /*0110*/  IADD3 R9, R13, 0x4, RZ ;  /* 0x000000040d097810 */ /* 0x000fe20007ffe0ff */
[----:B--2---:R-:W-:-:S04]  /*0120*/  IMAD.WIDE R2, R13, 0x4, R4 ;  /* 0x000000040d027825 */ /* 0x004fc800078e0204 */
[C---:B------:R-:W-:Y:S02]  /*0130*/  IMAD.WIDE R4, R9.reuse, 0x4, R4 ;  /* 0x0000000409047825 */ /* 0x040fe400078e0204 */
[----:B------:R-:W2:Y:S04]  /*0140*/  @!P0 LDG.E R0, desc[UR4][R2.64] ;  /* 0x0000000402008981 */ /* 0x000ea8000c1e1900 */
[----:B------:R-:W3:Y:S01]  /*0150*/  @!P0 LDG.E R15, desc[UR4][R4.64] ;  /* 0x00000004040f8981 */ /* 0x000ee2000c1e1900 */
[----:B------:R-:W-:Y:S01]  /*0160*/  HFMA2.MMA R12, -RZ, RZ, 0, 0 ;  /* 0x00000000ff0c7435 */ /* 0x000fe200000001ff */
[----:B----4-:R-:W-:Y:S01]  /*0170*/  IMAD.WIDE R8, R9, 0x4, R6 ;  /* 0x0000000409087825 */ /* 0x010fe200078e0206 */
[----:B------:R-:W-:-:S03]  /*0180*/  MOV R10, RZ ;  /* 0x000000ff000a7202 */ /* 0x000fc60000000f00 */
[----:B------:R-:W-:-:S05]  /*0190*/  IMAD.WIDE R6, R13, 0x4, R6 ;  /* 0x000000040d067825 */ /* 0x000fca00078e0206 */
[----:B------:R-:W4:Y:S04]  /*01a0*/  @!P0 LDG.E R12, desc[UR4][R8.64] ;  /* 0x00000004080c8981 */ /* 0x000f28000c1e1900 */
[----:B------:R1:W5:Y:S01]  /*01b0*/  @!P0 LDG.E R10, desc[UR4][R6.64] ;  /* 0x00000004060a8981 */ /* 0x000362000c1e1900 */
[C---:B--2---:R-:W-:Y:S02]  /*01c0*/  FSETP.NAN.AND P1, PT, R0.reuse, R0, PT ;  /* 0x000000000000720b */ /* 0x044fe40003f28000 */
[----:B---3--:R-:W-:-:S04]  /*01d0*/  FSETP.GT.AND P0, PT, R0, R15, PT ;  /* 0x0000000f0000720b */ /* 0x008fc80003f04000 */
[----:B------:R-:W-:-:S04]  /*01e0*/  FSEL R3, R0, R15, P0 ;  /* 0x0000000f00037208 */ /* 0x000fc80000000000 */
[----:B------:R-:W-:-:S05]  /*01f0*/  FSEL R3, R0, R3, P1 ;  /* 0x0000000300037208 */ /* 0x000fca0000800000 */
[C---:B------:R-:W-:Y:S01]  /*0200*/  FADD R0, -R3.reuse, R0 ;  /* 0x0000000003007221 */ /* 0x040fe20000000100 */
[----:B------:R-:W-:-:S03]  /*0210*/  FADD R3, -R3, R15 ;  /* 0x0000000f03037221 */ /* 0x000fc60000000100 */
[----:B------:R-:W-:Y:S01]  /*0220*/  FMUL R0, R0, 1.4426950216293334961 ;  /* 0x3fb8aa3b00007820 */ /* 0x000fe20000400000 */
[----:B------:R-:W-:Y:S02]  /*0230*/  FMUL R5, R3, 1.4426950216293334961 ;  /* 0x3fb8aa3b03057820 */ /* 0x000fe40000400000 */
[----:B------:R-:W2:Y:S02]  /*0240*/  LDC.64 R2, c[0x0][0x220] ;  /* 0x00008800ff027b82 */ /* 0x000ea40000000a00 */
[----:B------:R-:W-:Y:S02]  /*0250*/  FSETP.GEU.AND P0, PT, R0, -126, PT ;  /* 0xc2fc00000000780b */ /* 0x000fe40003f0e000 */
[----:B------:R-:W-:-:S11]  /*0260*/  FSETP.GEU.AND P1, PT, R5, -126, PT ;  /* 0xc2fc00000500780b */ /* 0x000fd60003f2e000 */
[----:B------:R-:W-:Y:S02]  /*0270*/  @!P0 FMUL R0, R0, 0.5 ;  /* 0x3f00000000008820 */ /* 0x000fe40000400000 */
[----:B------:R-:W-:Y:S02]  /*0280*/  @!P1 FMUL R5, R5, 0.5 ;  /* 0x3f00000005059820 */ /* 0x000fe40000400000 */
[----:B------:R-:W3:Y:S01]  /*0290*/  MUFU.EX2 R4, R0 ;  /* 0x0000000000047308 */ /* 0x000ee20000000800 */
[----:B--2---:R-:W-:-:S07]  /*02a0*/  IMAD.WIDE R2, R11, 0x4, R2 ;  /* 0x000000040b027825 */ /* 0x004fce00078e0202 */
[----:B-1----:R-:W1:Y:S01]  /*02b0*/  MUFU.EX2 R7, R5 ;  /* 0x0000000500077308 */ /* 0x002e620000000800 */
[----:B---3--:R-:W-:Y:S01]  /*02c0*/  @!P0 FMUL R4, R4, R4 ;  /* 0x0000000404048220 */ /* 0x008fe20000400000 */
[----:B------:R-:W-:-:S04]  /*02d0*/  LOP3.LUT P0, RZ, R14, 0x10, RZ, 0xc0, !PT ;  /* 0x000000100eff7812 */ /* 0x000fc8000780c0ff */
[----:B------:R-:W-:Y:S01]  /*02e0*/  ISETP.LT.AND P0, PT, R11, 0x10, !P0 ;  /* 0x000000100b00780c */ /* 0x000fe20004701270 */
[----:B-1----:R-:W-:-:S04]  /*02f0*/  @!P1 FMUL R7, R7, R7 ;  /* 0x0000000707079220 */ /* 0x002fc80000400000 */
[----:B------:R-:W-:-:S05]  /*0300*/  FADD R6, R4, R7 ;  /* 0x0000000704067221 */ /* 0x000fca0000000000 */
[C---:B------:R-:W-:Y:S02]  /*0310*/  FSETP.GT.AND P2, PT, R6.reuse, 8.50705917302346158658e+37, PT ;  /* 0x7e8000000600780b */ /* 0x040fe40003f44000 */
[----:B------:R-:W-:-:S11]  /*0320*/  FSETP.GEU.AND P1, PT, R6, 1.175494350822287508e-38, PT ;  /* 0x008000000600780b */ /* 0x000fd60003f2e000 */
[----:B------:R-:W-:Y:S01]  /*0330*/  @P2 FMUL R6, R6, 0.25 ;  /* 0x3e80000006062820 */ /* 0x000fe20000400000 */
[----:B------:R-:W-:Y:S01]  /*0340*/  @P2 FMUL R7, R7, 0.25 ;  /* 0x3e80000007072820 */ /* 0x000fe20000400000 */
[----:B------:R-:W-:Y:S02]  /*0350*/  @P2 FMUL R4, R4, 0.25 ;  /* 0x3e80000004042820 */ /* 0x000fe40000400000 */
[----:B------:R-:W-:Y:S01]  /*0360*/  @!P1 FMUL R6, R6, 16777216 ;  /* 0x4b80000006069820 */ /* 0x000fe20000400000 */
[----:B------:R-:W-:Y:S01]  /*0370*/  @!P1 FMUL R7, R7, 16777216 ;  /* 0x4b80000007079820 */ /* 0x000fe20000400000 */
[----:B------:R-:W-:-:S04]  /*0380*/  @!P1 FMUL R4, R4, 16777216 ;  /* 0x4b80000004049820 */ /* 0x000fc80000400000 */
[----:B------:R-:W1:Y:S02]  /*0390*/  MUFU.RCP R6, R6 ;  /* 0x0000000600067308 */ /* 0x000e640000001000 */
[C---:B-1----:R-:W-:Y:S01]  /*03a0*/  FMUL R7, R6.reuse, R7 ;  /* 0x0000000706077220 */ /* 0x042fe20000400000 */
[----:B------:R-:W-:-:S03]  /*03b0*/  FMUL R5, R6, R4 ;  /* 0x0000000406057220 */ /* 0x000fc60000400000 */
[----:B----4-:R-:W-:-:S04]  /*03c0*/  FMUL R12, R7, R12 ;  /* 0x0000000c070c7220 */ /* 0x010fc80000400000 */
[----:B-----5:R-:W-:Y:S01]  /*03d0*/  FFMA R5, R5, R10, R12 ;  /* 0x0000000a05057223 */ /* 0x020fe2000000000c */
[----:B------:R-:W-:Y:S06]  /*03e0*/  @!P0 EXIT ;  /* 0x000000000000894d */ /* 0x000fec0003800000 */
[----:B------:R-:W-:Y:S01]  /*03f0*/  STG.E desc[UR4][R2.64], R5 ;  /* 0x0000000502007986 */ /* 0x000fe2000c101904 */
[----:B------:R-:W-:Y:S05]  /*0400*/  EXIT ;  /* 0x000000000000794d */ /* 0x000fea0003800000 */
.L_x_0:
[----:B------:R-:W-:-:S00]  /*0410*/  BRA `(.L_x_0) ;  /* 0xfffffffc00fc7947 */ /* 0x000fc0000383ffff */
[----:B------:R-:W-:-:S00]  /*0420*/  NOP ;  /* 0x0000000000007918 */ /* 0x000fc00000000000 */
        /* <DEDUP_REMOVED lines=13> */
.L_x_1:


//--------------------- .nv.constant0.triton_poi_fused_mul_sum_3 --------------------------
	.section	.nv.constant0.triton_poi_fused_mul_sum_3,"a",@progbits
	.sectionflags	@""
	.align	4
.nv.constant0.triton_poi_fused_mul_sum_3:
	.zero		556
